	.headerflags	@"EF_CUDA_TEXMODE_UNIFIED EF_CUDA_64BIT_ADDRESS EF_CUDA_ACCELERATORS EF_CUDA_SM90 EF_CUDA_VIRTUAL_SM(EF_CUDA_SM90)"
	.elftype	@"ET_EXEC"


//--------------------- .nv.info                  --------------------------
	.section	.nv.info,"",@"SHT_CUDA_INFO"
	.align	4


	//----- nvinfo : EIATTR_REGCOUNT
	.align		4
        /*0000*/ 	.byte	0x04, 0x2f
        /*0002*/ 	.short	(.L_3 - .L_2)
	.align		4
.L_2:
        /*0004*/ 	.word	index@(triton_poi_fused__native_batch_norm_legit_no_training_convolution_leaky_relu_11)
        /*0008*/ 	.word	0x00000018


	//----- nvinfo : EIATTR_MIN_STACK_SIZE
	.align		4
.L_3:
        /*000c*/ 	.byte	0x04, 0x12
        /*000e*/ 	.short	(.L_5 - .L_4)
	.align		4
.L_4:
        /*0010*/ 	.word	index@(triton_poi_fused__native_batch_norm_legit_no_training_convolution_leaky_relu_11)
        /*0014*/ 	.word	0x00000000


	//----- nvinfo : EIATTR_FRAME_SIZE
	.align		4
.L_5:
        /*0018*/ 	.byte	0x04, 0x11
        /*001a*/ 	.short	(.L_7 - .L_6)
	.align		4
.L_6:
        /*001c*/ 	.word	index@(triton_poi_fused__native_batch_norm_legit_no_training_convolution_leaky_relu_11)
        /*0020*/ 	.word	0x00000000


	//----- nvinfo : EIATTR_MIN_STACK_SIZE
	.align		4
.L_7:
        /*0024*/ 	.byte	0x04, 0x12
        /*0026*/ 	.short	(.L_9 - .L_8)
	.align		4
.L_8:
        /*0028*/ 	.word	index@(triton_poi_fused__native_batch_norm_legit_no_training_convolution_leaky_relu_11)
        /*002c*/ 	.word	0x00000000
.L_9:


//--------------------- .nv.info.triton_poi_fused__native_batch_norm_legit_no_training_convolution_leaky_relu_11 --------------------------
	.section	.nv.info.triton_poi_fused__native_batch_norm_legit_no_training_convolution_leaky_relu_11,"",@"SHT_CUDA_INFO"
	.sectionflags	@""
	.align	4


	//----- nvinfo : EIATTR_CUDA_API_VERSION
	.align		4
        /*0000*/ 	.byte	0x04, 0x37
        /*0002*/ 	.short	(.L_11 - .L_10)
.L_10:
        /*0004*/ 	.word	0x0000007c


	//----- nvinfo : EIATTR_KPARAM_INFO
	.align		4
.L_11:
        /*0008*/ 	.byte	0x04, 0x17
        /*000a*/ 	.short	(.L_13 - .L_12)
.L_12:
        /*000c*/ 	.word	0x00000000
        /*0010*/ 	.short	0x0007
        /*0012*/ 	.short	0x0038
        /*0014*/ 	.byte	0x00, 0xf0, 0x11, 0x00


	//----- nvinfo : EIATTR_KPARAM_INFO
	.align		4
.L_13:
        /*0018*/ 	.byte	0x04, 0x17
        /*001a*/ 	.short	(.L_15 - .L_14)
.L_14:
        /*001c*/ 	.word	0x00000000
        /*0020*/ 	.short	0x0006
        /*0022*/ 	.short	0x0030
        /*0024*/ 	.byte	0x00, 0xf4, 0x21, 0x00


	//----- nvinfo : EIATTR_KPARAM_INFO
	.align		4
.L_15:
        /*0028*/ 	.byte	0x04, 0x17
        /*002a*/ 	.short	(.L_17 - .L_16)
.L_16:
        /*002c*/ 	.word	0x00000000
        /*0030*/ 	.short	0x0005
        /*0032*/ 	.short	0x0028
        /*0034*/ 	.byte	0x00, 0xf4, 0x21, 0x00


	//----- nvinfo : EIATTR_KPARAM_INFO
	.align		4
.L_17:
        /*0038*/ 	.byte	0x04, 0x17
        /*003a*/ 	.short	(.L_19 - .L_18)
.L_18:
        /*003c*/ 	.word	0x00000000
        /*0040*/ 	.short	0x0004
        /*0042*/ 	.short	0x0020
        /*0044*/ 	.byte	0x00, 0xf4, 0x21, 0x00


	//----- nvinfo : EIATTR_KPARAM_INFO
	.align		4
.L_19:
        /*0048*/ 	.byte	0x04, 0x17
        /*004a*/ 	.short	(.L_21 - .L_20)
.L_20:
        /*004c*/ 	.word	0x00000000
        /*0050*/ 	.short	0x0003
        /*0052*/ 	.short	0x0018
        /*0054*/ 	.byte	0x00, 0xf4, 0x21, 0x00


	//----- nvinfo : EIATTR_KPARAM_INFO
	.align		4
.L_21:
        /*0058*/ 	.byte	0x04, 0x17
        /*005a*/ 	.short	(.L_23 - .L_22)
.L_22:
        /*005c*/ 	.word	0x00000000
        /*0060*/ 	.short	0x0002
        /*0062*/ 	.short	0x0010
        /*0064*/ 	.byte	0x00, 0xf4, 0x21, 0x00


	//----- nvinfo : EIATTR_KPARAM_INFO
	.align		4
.L_23:
        /*0068*/ 	.byte	0x04, 0x17
        /*006a*/ 	.short	(.L_25 - .L_24)
.L_24:
        /*006c*/ 	.word	0x00000000
        /*0070*/ 	.short	0x0001
        /*0072*/ 	.short	0x0008
        /*0074*/ 	.byte	0x00, 0xf4, 0x21, 0x00


	//----- nvinfo : EIATTR_KPARAM_INFO
	.align		4
.L_25:
        /*0078*/ 	.byte	0x04, 0x17
        /*007a*/ 	.short	(.L_27 - .L_26)
.L_26:
        /*007c*/ 	.word	0x00000000
        /*0080*/ 	.short	0x0000
        /*0082*/ 	.short	0x0000
        /*0084*/ 	.byte	0x00, 0xf4, 0x21, 0x00


	//----- nvinfo : EIATTR_SPARSE_MMA_MASK
	.align		4
.L_27:
        /*0088*/ 	.byte	0x03, 0x50
        /*008a*/ 	.short	0x0000


	//----- nvinfo : EIATTR_MAXREG_COUNT
	.align		4
        /*008c*/ 	.byte	0x03, 0x1b
        /*008e*/ 	.short	0x00ff


	//----- nvinfo : EIATTR_EXIT_INSTR_OFFSETS
	.align		4
        /*0090*/ 	.byte	0x04, 0x1c
        /*0092*/ 	.short	(.L_29 - .L_28)


	//   ....[0]....
.L_28:
        /*0094*/ 	.word	0x00000480


	//----- nvinfo : EIATTR_REQNTID
	.align		4
.L_29:
        /*0098*/ 	.byte	0x04, 0x10
        /*009a*/ 	.short	(.L_31 - .L_30)
.L_30:
        /*009c*/ 	.word	0x00000080
        /*00a0*/ 	.word	0x00000001
        /*00a4*/ 	.word	0x00000001


	//----- nvinfo : EIATTR_CBANK_PARAM_SIZE
	.align		4
.L_31:
        /*00a8*/ 	.byte	0x03, 0x19
        /*00aa*/ 	.short	0x003c


	//----- nvinfo : EIATTR_PARAM_CBANK
	.align		4
        /*00ac*/ 	.byte	0x04, 0x0a
        /*00ae*/ 	.short	(.L_33 - .L_32)
	.align		4
.L_32:
        /*00b0*/ 	.word	index@(.nv.constant0.triton_poi_fused__native_batch_norm_legit_no_training_convolution_leaky_relu_11)
        /*00b4*/ 	.short	0x0210
        /*00b6*/ 	.short	0x003c


	//----- nvinfo : EIATTR_SW_WAR
	.align		4
.L_33:
        /*00b8*/ 	.byte	0x04, 0x36
        /*00ba*/ 	.short	(.L_35 - .L_34)
.L_34:
        /*00bc*/ 	.word	0x00000008
.L_35:


//--------------------- .nv.callgraph             --------------------------
	.section	.nv.callgraph,"",@"SHT_CUDA_CALLGRAPH"
	.align	4
	.sectionentsize	8
	.align		4
        /*0000*/ 	.word	0x00000000
	.align		4
        /*0004*/ 	.word	0xffffffff
	.align		4
        /*0008*/ 	.word	0x00000000
	.align		4
        /*000c*/ 	.word	0xfffffffe
	.align		4
        /*0010*/ 	.word	0x00000000
	.align		4
        /*0014*/ 	.word	0xfffffffd
	.align		4
        /*0018*/ 	.word	0x00000000
	.align		4
        /*001c*/ 	.word	0xfffffffc


//--------------------- .nv.constant4             --------------------------
	.section	.nv.constant4,"a",@progbits
	.align	8
	.align		8
.nv.constant4:
        /*0000*/ 	.dword	_$_str
	.align		8
        /*0008*/ 	.dword	_$_str_$_2


//--------------------- .text.triton_poi_fused__native_batch_norm_legit_no_training_convolution_leaky_relu_11 --------------------------
	.section	.text.triton_poi_fused__native_batch_norm_legit_no_training_convolution_leaky_relu_11,"ax",@progbits
	.align	128
        .global         triton_poi_fused__native_batch_norm_legit_no_training_convolution_leaky_relu_11
        .type           triton_poi_fused__native_batch_norm_legit_no_training_convolution_leaky_relu_11,@function
        .size           triton_poi_fused__native_batch_norm_legit_no_training_convolution_leaky_relu_11,(.L_x_1 - triton_poi_fused__native_batch_norm_legit_no_training_convolution_leaky_relu_11)
        .other          triton_poi_fused__native_batch_norm_legit_no_training_convolution_leaky_relu_11,@"STO_CUDA_ENTRY STV_DEFAULT"
triton_poi_fused__native_batch_norm_legit_no_training_convolution_leaky_relu_11:
.text.triton_poi_fused__native_batch_norm_legit_no_training_convolution_leaky_relu_11:
[----:B------:R-:W-:Y:S01]  /*0000*/  LDC R1, c[0x0][0x28] ;  /* 0x00000a00ff017b82 */ /* 0x000fe20000000800 */
[----:B------:R-:W1:Y:S07]  /*0010*/  S2R R0, SR_TID.X ;  /* 0x0000000000007919 */ /* 0x000e6e0000002100 */
[----:B------:R-:W2:Y:S01]  /*0020*/  LDC.64 R20, c[0x0][0x230] ;  /* 0x00008c00ff147b82 */ /* 0x000ea20000000a00 */
[----:B------:R-:W-:Y:S01]  /*0030*/  ULDC.64 UR4, c[0x0][0x208] ;  /* 0x0000820000047ab9 */ /* 0x000fe20000000a00 */
[----:B------:R-:W3:Y:S06]  /*0040*/  S2R R5, SR_CTAID.X ;  /* 0x0000000000057919 */ /* 0x000eec0000002500 */
[----:B------:R-:W4:Y:S08]  /*0050*/  LDC.64 R16, c[0x0][0x220] ;  /* 0x00008800ff107b82 */ /* 0x000f300000000a00 */
[----:B------:R-:W5:Y:S08]  /*0060*/  LDC.64 R18, c[0x0][0x228] ;  /* 0x00008a00ff127b82 */ /* 0x000f700000000a00 */
[----:B------:R-:W4:Y:S01]  /*0070*/  LDC.64 R12, c[0x0][0x238] ;  /* 0x00008e00ff0c7b82 */ /* 0x000f220000000a00 */
[----:B-1----:R-:W-:-:S07]  /*0080*/  SHF.L.U32 R0, R0, 0x2, RZ ;  /* 0x0000000200007819 */ /* 0x002fce00000006ff */
[----:B------:R-:W1:Y:S01]  /*0090*/  LDC.64 R8, c[0x0][0x240] ;  /* 0x00009000ff087b82 */ /* 0x000e620000000a00 */
[----:B---3--:R-:W-:Y:S02]  /*00a0*/  SHF.R.S32.HI R3, RZ, 0x16, R5 ;  /* 0x00000016ff037819 */ /* 0x008fe40000011405 */
[----:B------:R-:W-:Y:S02]  /*00b0*/  LOP3.LUT R0, R0, 0x1fc, RZ, 0xc0, !PT ;  /* 0x000001fc00007812 */ /* 0x000fe400078ec0ff */
[----:B------:R-:W-:Y:S02]  /*00c0*/  SGXT R3, R3, 0x1 ;  /* 0x000000010303781a */ /* 0x000fe40000000200 */
[----:B------:R-:W-:-:S04]  /*00d0*/  LEA R0, R5, R0, 0x9 ;  /* 0x0000000005007211 */ /* 0x000fc800078e48ff */
[----:B------:R-:W-:-:S04]  /*00e0*/  LEA.HI R3, R3, R0, RZ, 0x4 ;  /* 0x0000000003037211 */ /* 0x000fc800078f20ff */
[--C-:B------:R-:W-:Y:S02]  /*00f0*/  SHF.R.S32.HI R11, RZ, 0x4, R3.reuse ;  /* 0x00000004ff0b7819 */ /* 0x100fe40000011403 */
[----:B------:R-:W-:-:S04]  /*0100*/  SHF.R.S32.HI R2, RZ, 0x1f, R3 ;  /* 0x0000001fff027819 */ /* 0x000fc80000011403 */
[----:B------:R-:W-:-:S04]  /*0110*/  LEA.HI R2, R2, R11, RZ, 0x6 ;  /* 0x0000000b02027211 */ /* 0x000fc800078f30ff */
[----:B------:R-:W-:-:S04]  /*0120*/  LOP3.LUT R2, R2, 0xffffffc0, RZ, 0xc0, !PT ;  /* 0xffffffc002027812 */ /* 0x000fc800078ec0ff */
[----:B------:R-:W-:Y:S02]  /*0130*/  IADD3 R11, R11, -R2, RZ ;  /* 0x800000020b0b7210 */ /* 0x000fe40007ffe0ff */
[----:B------:R-:W3:Y:S03]  /*0140*/  LDC.64 R2, c[0x0][0x210] ;  /* 0x00008400ff027b82 */ /* 0x000ee60000000a00 */
[----:B--2---:R-:W-:-:S05]  /*0150*/  IMAD.WIDE R20, R11, 0x4, R20 ;  /* 0x000000040b147825 */ /* 0x004fca00078e0214 */
[----:B------:R2:W2:Y:S01]  /*0160*/  LDG.E.EL R10, desc[UR4][R20.64] ;  /* 0x00000004140a7981 */ /* 0x0004a2000c2e1900 */
[----:B----4-:R-:W-:-:S04]  /*0170*/  IMAD.WIDE R16, R11, 0x4, R16 ;  /* 0x000000040b107825 */ /* 0x010fc800078e0210 */
[----:B-----5:R-:W-:Y:S01]  /*0180*/  IMAD.WIDE R18, R11, 0x4, R18 ;  /* 0x000000040b127825 */ /* 0x020fe200078e0212 */
[----:B------:R4:W5:Y:S04]  /*0190*/  LDG.E.EL R14, desc[UR4][R16.64] ;  /* 0x00000004100e7981 */ /* 0x000968000c2e1900 */
[----:B------:R-:W5:Y:S01]  /*01a0*/  LDG.E.EL R15, desc[UR4][R18.64] ;  /* 0x00000004120f7981 */ /* 0x000f62000c2e1900 */
[----:B---3--:R-:W-:-:S05]  /*01b0*/  IMAD.WIDE R2, R0, 0x4, R2 ;  /* 0x0000000400027825 */ /* 0x008fca00078e0202 */
[----:B------:R-:W5:Y:S01]  /*01c0*/  LDG.E.128 R4, desc[UR4][R2.64] ;  /* 0x0000000402047981 */ /* 0x000f62000c1e1d00 */
[----:B0-2---:R-:W-:-:S04]  /*01d0*/  IMAD.WIDE R20, R11, 0x4, R12 ;  /* 0x000000040b147825 */ /* 0x005fc800078e020c */
[----:B-1----:R-:W-:Y:S02]  /*01e0*/  IMAD.WIDE R8, R11, 0x4, R8 ;  /* 0x000000040b087825 */ /* 0x002fe400078e0208 */
[----:B------:R-:W2:Y:S04]  /*01f0*/  LDG.E.EL R11, desc[UR4][R20.64] ;  /* 0x00000004140b7981 */ /* 0x000ea8000c2e1900 */
[----:B------:R0:W2:Y:S01]  /*0200*/  LDG.E.EL R12, desc[UR4][R8.64] ;  /* 0x00000004080c7981 */ /* 0x0000a2000c2e1900 */
[----:B----4-:R-:W-:Y:S01]  /*0210*/  HFMA2.MMA R16, -RZ, RZ, 1.625, 0 ;  /* 0x3e800000ff107435 */ /* 0x010fe200000001ff */
[----:B------:R-:W-:-:S04]  /*0220*/  FADD R10, R10, 9.9999997473787516356e-06 ;  /* 0x3727c5ac0a0a7421 */ /* 0x000fc80000000000 */
[----:B------:R-:W1:Y:S02]  /*0230*/  MUFU.SQRT R13, R10 ;  /* 0x0000000a000d7308 */ /* 0x000e640000002000 */
[C---:B-1----:R-:W-:Y:S02]  /*0240*/  FSETP.GT.AND P0, PT, R13.reuse, 8.50705917302346158658e+37, PT ;  /* 0x7e8000000d00780b */ /* 0x042fe40003f04000 */
[----:B------:R-:W-:-:S11]  /*0250*/  FSETP.GEU.AND P1, PT, R13, 1.175494350822287508e-38, PT ;  /* 0x008000000d00780b */ /* 0x000fd60003f2e000 */
[----:B------:R-:W-:-:S04]  /*0260*/  @P0 FMUL R13, R13, 0.25 ;  /* 0x3e8000000d0d0820 */ /* 0x000fc80000400000 */
[----:B------:R-:W-:-:S06]  /*0270*/  @!P1 FMUL R13, R13, 16777216 ;  /* 0x4b8000000d0d9820 */ /* 0x000fcc0000400000 */
[----:B------:R-:W1:Y:S01]  /*0280*/  MUFU.RCP R13, R13 ;  /* 0x0000000d000d7308 */ /* 0x000e620000001000 */
[----:B------:R-:W-:Y:S01]  /*0290*/  FSEL R16, R16, 1, P0 ;  /* 0x3f80000010107808 */ /* 0x000fe20000000000 */
[--C-:B-----5:R-:W-:Y:S01]  /*02a0*/  FADD R5, R5, R14.reuse ;  /* 0x0000000e05057221 */ /* 0x120fe20000000000 */
[--C-:B------:R-:W-:Y:S01]  /*02b0*/  FADD R4, R4, R14.reuse ;  /* 0x0000000e04047221 */ /* 0x100fe20000000000 */
[--C-:B------:R-:W-:Y:S02]  /*02c0*/  FADD R6, R6, R14.reuse ;  /* 0x0000000e06067221 */ /* 0x100fe40000000000 */
[----:B------:R-:W-:Y:S01]  /*02d0*/  @!P1 FMUL R16, R16, 16777216 ;  /* 0x4b80000010109820 */ /* 0x000fe20000400000 */
[----:B------:R-:W-:Y:S01]  /*02e0*/  FADD R7, R7, R14 ;  /* 0x0000000e07077221 */ /* 0x000fe20000000000 */
[C---:B------:R-:W-:Y:S01]  /*02f0*/  FADD R19, -R15.reuse, R5 ;  /* 0x000000050f137221 */ /* 0x040fe20000000100 */
[----:B0-----:R-:W-:Y:S01]  /*0300*/  FADD R9, -R15, R4 ;  /* 0x000000040f097221 */ /* 0x001fe20000000100 */
[----:B-1----:R-:W-:Y:S01]  /*0310*/  FMUL R8, R13, R16 ;  /* 0x000000100d087220 */ /* 0x002fe20000400000 */
[C---:B------:R-:W-:Y:S01]  /*0320*/  FADD R13, -R15.reuse, R6 ;  /* 0x000000060f0d7221 */ /* 0x040fe20000000100 */
[----:B------:R-:W-:Y:S01]  /*0330*/  FADD R15, -R15, R7 ;  /* 0x000000070f0f7221 */ /* 0x000fe20000000100 */
[----:B------:R-:W0:Y:S01]  /*0340*/  LDC.64 R16, c[0x0][0x218] ;  /* 0x00008600ff107b82 */ /* 0x000e220000000a00 */
[C---:B------:R-:W-:Y:S01]  /*0350*/  FMUL R19, R8.reuse, R19 ;  /* 0x0000001308137220 */ /* 0x040fe20000400000 */
[C---:B------:R-:W-:Y:S01]  /*0360*/  FMUL R21, R8.reuse, R9 ;  /* 0x0000000908157220 */ /* 0x040fe20000400000 */
[C---:B------:R-:W-:Y:S01]  /*0370*/  FMUL R13, R8.reuse, R13 ;  /* 0x0000000d080d7220 */ /* 0x040fe20000400000 */
[----:B------:R-:W-:Y:S01]  /*0380*/  FMUL R15, R8, R15 ;  /* 0x0000000f080f7220 */ /* 0x000fe20000400000 */
[C-C-:B--2---:R-:W-:Y:S01]  /*0390*/  FFMA R9, R11.reuse, R19, R12.reuse ;  /* 0x000000130b097223 */ /* 0x144fe2000000000c */
[C-C-:B------:R-:W-:Y:S01]  /*03a0*/  FFMA R8, R11.reuse, R21, R12.reuse ;  /* 0x000000150b087223 */ /* 0x140fe2000000000c */
[C-C-:B------:R-:W-:Y:S01]  /*03b0*/  FFMA R10, R11.reuse, R13, R12.reuse ;  /* 0x0000000d0b0a7223 */ /* 0x140fe2000000000c */
[----:B------:R-:W-:-:S02]  /*03c0*/  FFMA R11, R11, R15, R12 ;  /* 0x0000000f0b0b7223 */ /* 0x000fc4000000000c */
[----:B------:R-:W-:Y:S02]  /*03d0*/  FSETP.GT.AND P2, PT, R9, RZ, PT ;  /* 0x000000ff0900720b */ /* 0x000fe40003f44000 */
[----:B------:R-:W-:Y:S02]  /*03e0*/  FSETP.GT.AND P3, PT, R8, RZ, PT ;  /* 0x000000ff0800720b */ /* 0x000fe40003f64000 */
[----:B------:R-:W-:Y:S02]  /*03f0*/  FSETP.GT.AND P1, PT, R10, RZ, PT ;  /* 0x000000ff0a00720b */ /* 0x000fe40003f24000 */
[----:B------:R-:W-:Y:S01]  /*0400*/  FSETP.GT.AND P0, PT, R11, RZ, PT ;  /* 0x000000ff0b00720b */ /* 0x000fe20003f04000 */
[----:B------:R-:W-:Y:S06]  /*0410*/  STG.E.128 desc[UR4][R2.64], R4 ;  /* 0x0000000402007986 */ /* 0x000fec000c101d04 */
[----:B------:R-:W-:Y:S01]  /*0420*/  @!P2 FMUL R9, R9, 0.0099999997764825820923 ;  /* 0x3c23d70a0909a820 */ /* 0x000fe20000400000 */
[----:B0-----:R-:W-:-:S04]  /*0430*/  IMAD.WIDE R16, R0, 0x4, R16 ;  /* 0x0000000400107825 */ /* 0x001fc800078e0210 */
[----:B------:R-:W-:Y:S01]  /*0440*/  @!P3 FMUL R8, R8, 0.0099999997764825820923 ;  /* 0x3c23d70a0808b820 */ /* 0x000fe20000400000 */
[----:B------:R-:W-:Y:S01]  /*0450*/  @!P1 FMUL R10, R10, 0.0099999997764825820923 ;  /* 0x3c23d70a0a0a9820 */ /* 0x000fe20000400000 */
[----:B------:R-:W-:-:S05]  /*0460*/  @!P0 FMUL R11, R11, 0.0099999997764825820923 ;  /* 0x3c23d70a0b0b8820 */ /* 0x000fca0000400000 */
[----:B------:R-:W-:Y:S01]  /*0470*/  STG.E.128 desc[UR4][R16.64], R8 ;  /* 0x0000000810007986 */ /* 0x000fe2000c101d04 */
[----:B------:R-:W-:Y:S05]  /*0480*/  EXIT ;  /* 0x000000000000794d */ /* 0x000fea0003800000 */
.L_x_0:
[----:B------:R-:W-:-:S00]  /*0490*/  BRA `(.L_x_0) ;  /* 0xfffffffc00fc7947 */ /* 0x000fc0000383ffff */
[----:B------:R-:W-:-:S00]  /*04a0*/  NOP ;  /* 0x0000000000007918 */ /* 0x000fc00000000000 */
        /* <DEDUP_REMOVED lines=13> */
.L_x_1:


//--------------------- .nv.global.init           --------------------------
	.section	.nv.global.init,"aw",@progbits
.nv.global.init:
	.type		_$_str,@object
	.size		_$_str,(_$_str_$_2 - _$_str)
_$_str:
        /*0000*/ 	.byte	0x5f, 0x5f, 0x43, 0x55, 0x44, 0x41, 0x5f, 0x46, 0x54, 0x5a, 0x00
	.type		_$_str_$_2,@object
	.size		_$_str_$_2,(.L_1 - _$_str_$_2)
_$_str_$_2:
        /*000b*/ 	.byte	0x5f, 0x5f, 0x43, 0x55, 0x44, 0x41, 0x5f, 0x50, 0x52, 0x45, 0x43, 0x5f, 0x53, 0x51, 0x52, 0x54
        /*001b*/ 	.byte	0x00
.L_1:


//--------------------- .nv.constant0.triton_poi_fused__native_batch_norm_legit_no_training_convolution_leaky_relu_11 --------------------------
	.section	.nv.constant0.triton_poi_fused__native_batch_norm_legit_no_training_convolution_leaky_relu_11,"a",@progbits
	.sectionflags	@""
	.align	4
.nv.constant0.triton_poi_fused__native_batch_norm_legit_no_training_convolution_leaky_relu_11:
	.zero		588
